//
// Generated by NVIDIA NVVM Compiler
//
// Compiler Build ID: CL-36424714
// Cuda compilation tools, release 13.0, V13.0.88
// Based on NVVM 20.0.0
//

.version 9.0
.target sm_100
.address_size 64

	// .globl	_Z16checkPrimeKernelPxPbxx

.visible .entry _Z16checkPrimeKernelPxPbxx(
	.param .u64 .ptr .align 1 _Z16checkPrimeKernelPxPbxx_param_0,
	.param .u64 .ptr .align 1 _Z16checkPrimeKernelPxPbxx_param_1,
	.param .u64 _Z16checkPrimeKernelPxPbxx_param_2,
	.param .u64 _Z16checkPrimeKernelPxPbxx_param_3
)
{
	.reg .pred 	%p<10>;
	.reg .b16 	%rs<9>;
	.reg .b32 	%r<9>;
	.reg .b64 	%rd<25>;

	ld.param.u64 	%rd7, [_Z16checkPrimeKernelPxPbxx_param_0];
	ld.param.u64 	%rd8, [_Z16checkPrimeKernelPxPbxx_param_1];
	ld.param.u64 	%rd9, [_Z16checkPrimeKernelPxPbxx_param_2];
	ld.param.u64 	%rd10, [_Z16checkPrimeKernelPxPbxx_param_3];
	mov.u32 	%r2, %tid.x;
	mov.u32 	%r3, %ctaid.x;
	mov.u32 	%r4, %ntid.x;
	mad.lo.s32 	%r1, %r3, %r4, %r2;
	shl.b32 	%r5, %r1, 1;
	cvt.s64.s32 	%rd11, %r5;
	add.s64 	%rd1, %rd9, %rd11;
	setp.gt.s64 	%p1, %rd1, %rd10;
	@%p1 bra 	$L__BB0_12;
	setp.lt.s64 	%p2, %rd1, 2;
	mov.b16 	%rs2, 0;
	mov.u16 	%rs8, %rs2;
	@%p2 bra 	$L__BB0_11;
	setp.eq.s64 	%p3, %rd1, 2;
	mov.b16 	%rs3, 1;
	mov.u16 	%rs8, %rs3;
	@%p3 bra 	$L__BB0_11;
	and.b64  	%rd12, %rd9, 1;
	setp.eq.b64 	%p4, %rd12, 1;
	not.pred 	%p5, %p4;
	mov.u16 	%rs8, %rs2;
	@%p5 bra 	$L__BB0_11;
	setp.lt.u64 	%p6, %rd1, 9;
	mov.u16 	%rs8, %rs3;
	@%p6 bra 	$L__BB0_11;
	mov.b64 	%rd23, 3;
	cvt.u32.u64 	%r7, %rd1;
	bra.uni 	$L__BB0_7;
$L__BB0_6:
	add.s64 	%rd23, %rd23, 2;
	mul.lo.s64 	%rd16, %rd23, %rd23;
	setp.gt.s64 	%p9, %rd16, %rd1;
	mov.u16 	%rs8, %rs3;
	@%p9 bra 	$L__BB0_11;
$L__BB0_7:
	or.b64  	%rd14, %rd1, %rd23;
	and.b64  	%rd15, %rd14, -4294967296;
	setp.ne.s64 	%p7, %rd15, 0;
	@%p7 bra 	$L__BB0_9;
	cvt.u32.u64 	%r6, %rd23;
	rem.u32 	%r8, %r7, %r6;
	cvt.u64.u32 	%rd24, %r8;
	bra.uni 	$L__BB0_10;
$L__BB0_9:
	rem.u64 	%rd24, %rd1, %rd23;
$L__BB0_10:
	setp.ne.s64 	%p8, %rd24, 0;
	mov.u16 	%rs8, %rs2;
	@%p8 bra 	$L__BB0_6;
$L__BB0_11:
	cvt.s64.s32 	%rd17, %r1;
	cvta.to.global.u64 	%rd18, %rd7;
	mul.wide.s32 	%rd19, %r1, 8;
	add.s64 	%rd20, %rd18, %rd19;
	st.global.u64 	[%rd20], %rd1;
	cvta.to.global.u64 	%rd21, %rd8;
	add.s64 	%rd22, %rd21, %rd17;
	st.global.u8 	[%rd22], %rs8;
$L__BB0_12:
	ret;

}


// ===== COMPILED SASS (sm_100) =====

	.target	sm_100

	.elftype	@"ET_EXEC"


//--------------------- .note.nv.tkinfo           --------------------------
	.section	.note.nv.tkinfo,"",@"SHT_NOTE"
	.sectionflags	@"SHF_NOTE_NV_TKINFO"
	.tkinfo
        /*0018*/ 	.word	0x00000002
        /*0030*/ 	.string	""
        /*0030*/ 	.string	"ptxas"
        /*0030*/ 	.string	"Cuda compilation tools, release 13.0, V13.0.88"
        /*0030*/ 	.string	"Build cuda_13.0.r13.0/compiler.36424714_0"
        /*0030*/ 	.string	"-arch sm_100 -m 64 "



//--------------------- .note.nv.cuinfo           --------------------------
	.section	.note.nv.cuinfo,"",@"SHT_NOTE"
	.sectionflags	@"SHF_NOTE_NV_CUINFO"
        /*0018*/ 	.short	0x0002
        /*001a*/ 	.short	0x0064
        /*001c*/ 	.short	0x0082
	.zero		2


//--------------------- .nv.info                  --------------------------
	.section	.nv.info,"",@"SHT_CUDA_INFO"
	.align	4


	//----- nvinfo : EIATTR_REGCOUNT
	.align		4
        /*0000*/ 	.byte	0x04, 0x2f
        /*0002*/ 	.short	(.L_1 - .L_0)
	.align		4
.L_0:
        /*0004*/ 	.word	index@(_Z16checkPrimeKernelPxPbxx)
        /*0008*/ 	.word	0x00000014


	//----- nvinfo : EIATTR_FRAME_SIZE
	.align		4
.L_1:
        /*000c*/ 	.byte	0x04, 0x11
        /*000e*/ 	.short	(.L_3 - .L_2)
	.align		4
.L_2:
        /*0010*/ 	.word	index@($__internal_0_$__cuda_sm20_rem_u64)
        /*0014*/ 	.word	0x00000000


	//----- nvinfo : EIATTR_FRAME_SIZE
	.align		4
.L_3:
        /*0018*/ 	.byte	0x04, 0x11
        /*001a*/ 	.short	(.L_5 - .L_4)
	.align		4
.L_4:
        /*001c*/ 	.word	index@(_Z16checkPrimeKernelPxPbxx)
        /*0020*/ 	.word	0x00000000


	//----- nvinfo : EIATTR_MIN_STACK_SIZE
	.align		4
.L_5:
        /*0024*/ 	.byte	0x04, 0x12
        /*0026*/ 	.short	(.L_7 - .L_6)
	.align		4
.L_6:
        /*0028*/ 	.word	index@(_Z16checkPrimeKernelPxPbxx)
        /*002c*/ 	.word	0x00000000
.L_7:


//--------------------- .nv.compat                --------------------------
	.section	.nv.compat,"",@"SHT_CUDA_COMPAT_INFO"
	.align	4
        /*0000*/ 	.byte	0x02, 0x09, 0x00, 0x00, 0x02, 0x02, 0x01, 0x00, 0x02, 0x05, 0x05, 0x00, 0x03, 0x07, 0x01, 0x01
        /*0010*/ 	.byte	0x02, 0x03, 0x00, 0x00, 0x02, 0x06, 0x01, 0x00, 0x04, 0x0b, 0x08, 0x00, 0x09, 0x00, 0x00, 0x00
        /*0020*/ 	.byte	0x00, 0x00, 0x00, 0x00


//--------------------- .nv.info._Z16checkPrimeKernelPxPbxx --------------------------
	.section	.nv.info._Z16checkPrimeKernelPxPbxx,"",@"SHT_CUDA_INFO"
	.sectionflags	@""
	.align	4


	//----- nvinfo : EIATTR_CUDA_API_VERSION
	.align		4
        /*0000*/ 	.byte	0x04, 0x37
        /*0002*/ 	.short	(.L_9 - .L_8)
.L_8:
        /*0004*/ 	.word	0x00000082


	//----- nvinfo : EIATTR_KPARAM_INFO
	.align		4
.L_9:
        /*0008*/ 	.byte	0x04, 0x17
        /*000a*/ 	.short	(.L_11 - .L_10)
.L_10:
        /*000c*/ 	.word	0x00000000
        /*0010*/ 	.short	0x0003
        /*0012*/ 	.short	0x0018
        /*0014*/ 	.byte	0x00, 0xf0, 0x21, 0x00


	//----- nvinfo : EIATTR_KPARAM_INFO
	.align		4
.L_11:
        /*0018*/ 	.byte	0x04, 0x17
        /*001a*/ 	.short	(.L_13 - .L_12)
.L_12:
        /*001c*/ 	.word	0x00000000
        /*0020*/ 	.short	0x0002
        /*0022*/ 	.short	0x0010
        /*0024*/ 	.byte	0x00, 0xf0, 0x21, 0x00


	//----- nvinfo : EIATTR_KPARAM_INFO
	.align		4
.L_13:
        /*0028*/ 	.byte	0x04, 0x17
        /*002a*/ 	.short	(.L_15 - .L_14)
.L_14:
        /*002c*/ 	.word	0x00000000
        /*0030*/ 	.short	0x0001
        /*0032*/ 	.short	0x0008
        /*0034*/ 	.byte	0x00, 0xf5, 0x21, 0x00


	//----- nvinfo : EIATTR_KPARAM_INFO
	.align		4
.L_15:
        /*0038*/ 	.byte	0x04, 0x17
        /*003a*/ 	.short	(.L_17 - .L_16)
.L_16:
        /*003c*/ 	.word	0x00000000
        /*0040*/ 	.short	0x0000
        /*0042*/ 	.short	0x0000
        /*0044*/ 	.byte	0x00, 0xf5, 0x21, 0x00


	//----- nvinfo : EIATTR_SPARSE_MMA_MASK
	.align		4
.L_17:
        /*0048*/ 	.byte	0x03, 0x50
        /*004a*/ 	.short	0x0000


	//----- nvinfo : EIATTR_MAXREG_COUNT
	.align		4
        /*004c*/ 	.byte	0x03, 0x1b
        /*004e*/ 	.short	0x00ff


	//----- nvinfo : EIATTR_MERCURY_ISA_VERSION
	.align		4
        /*0050*/ 	.byte	0x03, 0x5f
        /*0052*/ 	.short	0x0101


	//----- nvinfo : EIATTR_VRC_CTA_INIT_COUNT
	.align		4
        /*0054*/ 	.byte	0x02, 0x4a
	.zero		1
	.zero		1


	//----- nvinfo : EIATTR_EXIT_INSTR_OFFSETS
	.align		4
        /*0058*/ 	.byte	0x04, 0x1c
        /*005a*/ 	.short	(.L_19 - .L_18)


	//   ....[0]....
.L_18:
        /*005c*/ 	.word	0x000000b0


	//   ....[1]....
        /*0060*/ 	.word	0x00000520


	//----- nvinfo : EIATTR_CRS_STACK_SIZE
	.align		4
.L_19:
        /*0064*/ 	.byte	0x04, 0x1e
        /*0066*/ 	.short	(.L_21 - .L_20)
.L_20:
        /*0068*/ 	.word	0x00000000


	//----- nvinfo : EIATTR_CBANK_PARAM_SIZE
	.align		4
.L_21:
        /*006c*/ 	.byte	0x03, 0x19
        /*006e*/ 	.short	0x0020


	//----- nvinfo : EIATTR_PARAM_CBANK
	.align		4
        /*0070*/ 	.byte	0x04, 0x0a
        /*0072*/ 	.short	(.L_23 - .L_22)
	.align		4
.L_22:
        /*0074*/ 	.word	index@(.nv.constant0._Z16checkPrimeKernelPxPbxx)
        /*0078*/ 	.short	0x0380
        /*007a*/ 	.short	0x0020


	//----- nvinfo : EIATTR_SW_WAR
	.align		4
.L_23:
        /*007c*/ 	.byte	0x04, 0x36
        /*007e*/ 	.short	(.L_25 - .L_24)
.L_24:
        /*0080*/ 	.word	0x00000008
.L_25:


//--------------------- .nv.callgraph             --------------------------
	.section	.nv.callgraph,"",@"SHT_CUDA_CALLGRAPH"
	.align	4
	.sectionentsize	8
	.align		4
        /*0000*/ 	.word	0x00000000
	.align		4
        /*0004*/ 	.word	0xffffffff
	.align		4
        /*0008*/ 	.word	0x00000000
	.align		4
        /*000c*/ 	.word	0xfffffffe
	.align		4
        /*0010*/ 	.word	0x00000000
	.align		4
        /*0014*/ 	.word	0xfffffffd
	.align		4
        /*0018*/ 	.word	0x00000000
	.align		4
        /*001c*/ 	.word	0xfffffffc


//--------------------- .text._Z16checkPrimeKernelPxPbxx --------------------------
	.section	.text._Z16checkPrimeKernelPxPbxx,"ax",@progbits
	.align	128
        .global         _Z16checkPrimeKernelPxPbxx
        .type           _Z16checkPrimeKernelPxPbxx,@function
        .size           _Z16checkPrimeKernelPxPbxx,(.L_x_7 - _Z16checkPrimeKernelPxPbxx)
        .other          _Z16checkPrimeKernelPxPbxx,@"STO_CUDA_ENTRY STV_DEFAULT"
_Z16checkPrimeKernelPxPbxx:
.text._Z16checkPrimeKernelPxPbxx:
[----:B------:R-:W-:Y:S01]  /*0000*/  LDC R1, c[0x0][0x37c] ;  /* 0x0000df00ff017b82 */ /* 0x000fe20000000800 */
[----:B------:R-:W0:Y:S07]  /*0010*/  S2R R0, SR_TID.X ;  /* 0x0000000000007919 */ /* 0x000e2e0000002100 */
[----:B------:R-:W0:Y:S01]  /*0020*/  S2UR UR4, SR_CTAID.X ;  /* 0x00000000000479c3 */ /* 0x000e220000002500 */
[----:B------:R-:W1:Y:S07]  /*0030*/  LDCU.128 UR8, c[0x0][0x390] ;  /* 0x00007200ff0877ac */ /* 0x000e6e0008000c00 */
[----:B------:R-:W0:Y:S02]  /*0040*/  LDC R3, c[0x0][0x360] ;  /* 0x0000d800ff037b82 */ /* 0x000e240000000800 */
[----:B0-----:R-:W-:-:S04]  /*0050*/  IMAD R0, R3, UR4, R0 ;  /* 0x0000000403007c24 */ /* 0x001fc8000f8e0200 */
[----:B------:R-:W-:-:S05]  /*0060*/  IMAD.SHL.U32 R3, R0, 0x2, RZ ;  /* 0x0000000200037824 */ /* 0x000fca00078e00ff */
[----:B-1----:R-:W-:-:S04]  /*0070*/  IADD3 R2, P0, PT, R3, UR8, RZ ;  /* 0x0000000803027c10 */ /* 0x002fc8000ff1e0ff */
[----:B------:R-:W-:Y:S02]  /*0080*/  LEA.HI.X.SX32 R3, R3, UR9, 0x1, P0 ;  /* 0x0000000903037c11 */ /* 0x000fe400080f0eff */
[----:B------:R-:W-:-:S04]  /*0090*/  ISETP.GT.U32.AND P0, PT, R2, UR10, PT ;  /* 0x0000000a02007c0c */ /* 0x000fc8000bf04070 */
[----:B------:R-:W-:-:S13]  /*00a0*/  ISETP.GT.AND.EX P0, PT, R3, UR11, PT, P0 ;  /* 0x0000000b03007c0c */ /* 0x000fda000bf04300 */
[----:B------:R-:W-:Y:S05]  /*00b0*/  @P0 EXIT ;  /* 0x000000000000094d */ /* 0x000fea0003800000 */
[----:B------:R-:W-:Y:S01]  /*00c0*/  ISETP.GE.U32.AND P0, PT, R2, 0x2, PT ;  /* 0x000000020200780c */ /* 0x000fe20003f06070 */
[----:B------:R-:W0:Y:S01]  /*00d0*/  LDCU.64 UR4, c[0x0][0x358] ;  /* 0x00006b00ff0477ac */ /* 0x000e220008000a00 */
[----:B------:R-:W-:Y:S01]  /*00e0*/  BSSY.RECONVERGENT B0, `(.L_x_0) ;  /* 0x000003c000007945 */ /* 0x000fe20003800200 */
[----:B------:R-:W-:Y:S02]  /*00f0*/  PRMT R8, RZ, 0x7610, R8 ;  /* 0x00007610ff087816 */ /* 0x000fe40000000008 */
[----:B------:R-:W-:-:S13]  /*0100*/  ISETP.GE.AND.EX P0, PT, R3, RZ, PT, P0 ;  /* 0x000000ff0300720c */ /* 0x000fda0003f06300 */
[----:B------:R-:W-:Y:S05]  /*0110*/  @!P0 BRA `(.L_x_1) ;  /* 0x0000000000e08947 */ /* 0x000fea0003800000 */
[----:B------:R-:W-:Y:S01]  /*0120*/  ISETP.NE.U32.AND P0, PT, R2, 0x2, PT ;  /* 0x000000020200780c */ /* 0x000fe20003f05070 */
[----:B------:R-:W-:-:S03]  /*0130*/  IMAD.MOV.U32 R8, RZ, RZ, 0x1 ;  /* 0x00000001ff087424 */ /* 0x000fc600078e00ff */
[----:B------:R-:W-:-:S13]  /*0140*/  ISETP.NE.AND.EX P0, PT, R3, RZ, PT, P0 ;  /* 0x000000ff0300720c */ /* 0x000fda0003f05300 */
[----:B------:R-:W-:Y:S05]  /*0150*/  @!P0 BRA `(.L_x_1) ;  /* 0x0000000000d08947 */ /* 0x000fea0003800000 */
[----:B------:R-:W-:Y:S01]  /*0160*/  ULOP3.LUT UR6, UR8, 0x1, URZ, 0xc0, !UPT ;  /* 0x0000000108067892 */ /* 0x000fe2000f8ec0ff */
[----:B------:R-:W-:-:S03]  /*0170*/  PRMT R8, RZ, 0x7610, R8 ;  /* 0x00007610ff087816 */ /* 0x000fc60000000008 */
[----:B------:R-:W-:-:S04]  /*0180*/  UISETP.NE.U32.AND UP0, UPT, UR6, 0x1, UPT ;  /* 0x000000010600788c */ /* 0x000fc8000bf05070 */
[----:B------:R-:W-:-:S09]  /*0190*/  UISETP.NE.U32.AND.EX UP0, UPT, URZ, URZ, UPT, UP0 ;  /* 0x000000ffff00728c */ /* 0x000fd2000bf05100 */
[----:B------:R-:W-:Y:S05]  /*01a0*/  BRA.U UP0, `(.L_x_1) ;  /* 0x0000000100bc7547 */ /* 0x000fea000b800000 */
[----:B------:R-:W-:Y:S01]  /*01b0*/  ISETP.GE.U32.AND P0, PT, R2, 0x9, PT ;  /* 0x000000090200780c */ /* 0x000fe20003f06070 */
[----:B------:R-:W-:-:S03]  /*01c0*/  IMAD.MOV.U32 R8, RZ, RZ, 0x1 ;  /* 0x00000001ff087424 */ /* 0x000fc600078e00ff */
[----:B------:R-:W-:-:S13]  /*01d0*/  ISETP.GE.U32.AND.EX P0, PT, R3, RZ, PT, P0 ;  /* 0x000000ff0300720c */ /* 0x000fda0003f06100 */
[----:B------:R-:W-:Y:S05]  /*01e0*/  @!P0 BRA `(.L_x_1) ;  /* 0x0000000000ac8947 */ /* 0x000fea0003800000 */
[----:B------:R-:W-:Y:S02]  /*01f0*/  HFMA2 R4, -RZ, RZ, 0, 0 ;  /* 0x00000000ff047431 */ /* 0x000fe400000001ff */
[----:B------:R-:W-:-:S07]  /*0200*/  IMAD.MOV.U32 R5, RZ, RZ, 0x3 ;  /* 0x00000003ff057424 */ /* 0x000fce00078e00ff */
.L_x_5:
[----:B------:R-:W-:Y:S01]  /*0210*/  LOP3.LUT R6, R3, R4, RZ, 0xfc, !PT ;  /* 0x0000000403067212 */ /* 0x000fe200078efcff */
[----:B------:R-:W-:Y:S03]  /*0220*/  BSSY.RECONVERGENT B1, `(.L_x_2) ;  /* 0x000001b000017945 */ /* 0x000fe60003800200 */
[----:B------:R-:W-:-:S13]  /*0230*/  ISETP.NE.U32.AND P0, PT, R6, RZ, PT ;  /* 0x000000ff0600720c */ /* 0x000fda0003f05070 */
[----:B------:R-:W-:Y:S05]  /*0240*/  @P0 BRA `(.L_x_3) ;  /* 0x0000000000500947 */ /* 0x000fea0003800000 */
[----:B------:R-:W1:Y:S01]  /*0250*/  I2F.U32.RP R8, R5 ;  /* 0x0000000500087306 */ /* 0x000e620000209000 */
[----:B------:R-:W-:-:S07]  /*0260*/  ISETP.NE.U32.AND P1, PT, R5, RZ, PT ;  /* 0x000000ff0500720c */ /* 0x000fce0003f25070 */
[----:B-1----:R-:W1:Y:S02]  /*0270*/  MUFU.RCP R8, R8 ;  /* 0x0000000800087308 */ /* 0x002e640000001000 */
[----:B-1----:R-:W-:-:S06]  /*0280*/  VIADD R6, R8, 0xffffffe ;  /* 0x0ffffffe08067836 */ /* 0x002fcc0000000000 */
[----:B------:R1:W2:Y:S02]  /*0290*/  F2I.FTZ.U32.TRUNC.NTZ R7, R6 ;  /* 0x0000000600077305 */ /* 0x0002a4000021f000 */
[----:B-1----:R-:W-:Y:S02]  /*02a0*/  IMAD.MOV.U32 R6, RZ, RZ, RZ ;  /* 0x000000ffff067224 */ /* 0x002fe400078e00ff */
[----:B--2---:R-:W-:-:S04]  /*02b0*/  IMAD.MOV R10, RZ, RZ, -R7 ;  /* 0x000000ffff0a7224 */ /* 0x004fc800078e0a07 */
[----:B------:R-:W-:-:S04]  /*02c0*/  IMAD R9, R10, R5, RZ ;  /* 0x000000050a097224 */ /* 0x000fc800078e02ff */
[----:B------:R-:W-:-:S06]  /*02d0*/  IMAD.HI.U32 R7, R7, R9, R6 ;  /* 0x0000000907077227 */ /* 0x000fcc00078e0006 */
[----:B------:R-:W-:-:S05]  /*02e0*/  IMAD.HI.U32 R7, R7, R2, RZ ;  /* 0x0000000207077227 */ /* 0x000fca00078e00ff */
[----:B------:R-:W-:-:S05]  /*02f0*/  IADD3 R7, PT, PT, -R7, RZ, RZ ;  /* 0x000000ff07077210 */ /* 0x000fca0007ffe1ff */
[----:B------:R-:W-:-:S05]  /*0300*/  IMAD R10, R5, R7, R2 ;  /* 0x00000007050a7224 */ /* 0x000fca00078e0202 */
[----:B------:R-:W-:-:S13]  /*0310*/  ISETP.GE.U32.AND P0, PT, R10, R5, PT ;  /* 0x000000050a00720c */ /* 0x000fda0003f06070 */
[----:B------:R-:W-:-:S05]  /*0320*/  @P0 IMAD.IADD R10, R10, 0x1, -R5 ;  /* 0x000000010a0a0824 */ /* 0x000fca00078e0a05 */
[----:B------:R-:W-:-:S13]  /*0330*/  ISETP.GE.U32.AND P0, PT, R10, R5, PT ;  /* 0x000000050a00720c */ /* 0x000fda0003f06070 */
[----:B------:R-:W-:Y:S01]  /*0340*/  @P0 IMAD.IADD R10, R10, 0x1, -R5 ;  /* 0x000000010a0a0824 */ /* 0x000fe200078e0a05 */
[----:B------:R-:W-:-:S04]  /*0350*/  @!P1 LOP3.LUT R10, RZ, R5, RZ, 0x33, !PT ;  /* 0x00000005ff0a9212 */ /* 0x000fc800078e33ff */
[----:B------:R-:W-:-:S04]  /*0360*/  ISETP.NE.U32.AND P0, PT, R10, RZ, PT ;  /* 0x000000ff0a00720c */ /* 0x000fc80003f05070 */
[----:B------:R-:W-:Y:S01]  /*0370*/  ISETP.NE.AND.EX P0, PT, RZ, RZ, PT, P0 ;  /* 0x000000ffff00720c */ /* 0x000fe20003f05300 */
[----:B------:R-:W-:-:S12]  /*0380*/  BRA `(.L_x_4) ;  /* 0x0000000000107947 */ /* 0x000fd80003800000 */
.L_x_3:
[----:B------:R-:W-:-:S07]  /*0390*/  MOV R6, 0x3b0 ;  /* 0x000003b000067802 */ /* 0x000fce0000000f00 */
[----:B0-----:R-:W-:Y:S05]  /*03a0*/  CALL.REL.NOINC `($__internal_0_$__cuda_sm20_rem_u64) ;  /* 0x0000000000607944 */ /* 0x001fea0003c00000 */
[----:B------:R-:W-:-:S04]  /*03b0*/  ISETP.NE.U32.AND P0, PT, R8, RZ, PT ;  /* 0x000000ff0800720c */ /* 0x000fc80003f05070 */
[----:B------:R-:W-:-:S13]  /*03c0*/  ISETP.NE.AND.EX P0, PT, R9, RZ, PT, P0 ;  /* 0x000000ff0900720c */ /* 0x000fda0003f05300 */
.L_x_4:
[----:B0-----:R-:W-:Y:S05]  /*03d0*/  BSYNC.RECONVERGENT B1 ;  /* 0x0000000000017941 */ /* 0x001fea0003800200 */
.L_x_2:
[----:B------:R-:W-:Y:S01]  /*03e0*/  PRMT R8, RZ, 0x7610, R8 ;  /* 0x00007610ff087816 */ /* 0x000fe20000000008 */
[----:B------:R-:W-:Y:S06]  /*03f0*/  @!P0 BRA `(.L_x_1) ;  /* 0x0000000000288947 */ /* 0x000fec0003800000 */
[----:B------:R-:W-:-:S05]  /*0400*/  IADD3 R5, P0, PT, R5, 0x2, RZ ;  /* 0x0000000205057810 */ /* 0x000fca0007f1e0ff */
[----:B------:R-:W-:Y:S02]  /*0410*/  IMAD.X R4, RZ, RZ, R4, P0 ;  /* 0x000000ffff047224 */ /* 0x000fe400000e0604 */
[----:B------:R-:W-:-:S04]  /*0420*/  IMAD.WIDE.U32 R6, R5, R5, RZ ;  /* 0x0000000505067225 */ /* 0x000fc800078e00ff */
[----:B------:R-:W-:Y:S01]  /*0430*/  IMAD R8, R4, R5, RZ ;  /* 0x0000000504087224 */ /* 0x000fe200078e02ff */
[----:B------:R-:W-:-:S03]  /*0440*/  ISETP.GT.U32.AND P0, PT, R6, R2, PT ;  /* 0x000000020600720c */ /* 0x000fc60003f04070 */
[----:B------:R-:W-:-:S05]  /*0450*/  IMAD R9, R5, R4, R8 ;  /* 0x0000000405097224 */ /* 0x000fca00078e0208 */
[----:B------:R-:W-:-:S04]  /*0460*/  IADD3 R7, PT, PT, R7, R9, RZ ;  /* 0x0000000907077210 */ /* 0x000fc80007ffe0ff */
[----:B------:R-:W-:-:S13]  /*0470*/  ISETP.GT.AND.EX P0, PT, R7, R3, PT, P0 ;  /* 0x000000030700720c */ /* 0x000fda0003f04300 */
[----:B------:R-:W-:Y:S05]  /*0480*/  @!P0 BRA `(.L_x_5) ;  /* 0xfffffffc00608947 */ /* 0x000fea000383ffff */
[----:B------:R-:W-:-:S07]  /*0490*/  IMAD.MOV.U32 R8, RZ, RZ, 0x1 ;  /* 0x00000001ff087424 */ /* 0x000fce00078e00ff */
.L_x_1:
[----:B0-----:R-:W-:Y:S05]  /*04a0*/  BSYNC.RECONVERGENT B0 ;  /* 0x0000000000007941 */ /* 0x001fea0003800200 */
.L_x_0:
[----:B------:R-:W0:Y:S01]  /*04b0*/  LDC.64 R4, c[0x0][0x380] ;  /* 0x0000e000ff047b82 */ /* 0x000e220000000a00 */
[----:B------:R-:W1:Y:S02]  /*04c0*/  LDCU.64 UR6, c[0x0][0x388] ;  /* 0x00007100ff0677ac */ /* 0x000e640008000a00 */
[----:B-1----:R-:W-:-:S04]  /*04d0*/  IADD3 R6, P0, PT, R0, UR6, RZ ;  /* 0x0000000600067c10 */ /* 0x002fc8000ff1e0ff */
[C---:B------:R-:W-:Y:S01]  /*04e0*/  LEA.HI.X.SX32 R7, R0.reuse, UR7, 0x1, P0 ;  /* 0x0000000700077c11 */ /* 0x040fe200080f0eff */
[----:B0-----:R-:W-:-:S05]  /*04f0*/  IMAD.WIDE R4, R0, 0x8, R4 ;  /* 0x0000000800047825 */ /* 0x001fca00078e0204 */
[----:B------:R-:W-:Y:S04]  /*0500*/  STG.E.64 desc[UR4][R4.64], R2 ;  /* 0x0000000204007986 */ /* 0x000fe8000c101b04 */
[----:B------:R-:W-:Y:S01]  /*0510*/  STG.E.U8 desc[UR4][R6.64], R8 ;  /* 0x0000000806007986 */ /* 0x000fe2000c101104 */
[----:B------:R-:W-:Y:S05]  /*0520*/  EXIT ;  /* 0x000000000000794d */ /* 0x000fea0003800000 */
        .weak           $__internal_0_$__cuda_sm20_rem_u64
        .type           $__internal_0_$__cuda_sm20_rem_u64,@function
        .size           $__internal_0_$__cuda_sm20_rem_u64,(.L_x_7 - $__internal_0_$__cuda_sm20_rem_u64)
$__internal_0_$__cuda_sm20_rem_u64:
[----:B------:R-:W-:Y:S02]  /*0530*/  IMAD.MOV.U32 R12, RZ, RZ, R5 ;  /* 0x000000ffff0c7224 */ /* 0x000fe400078e0005 */
[----:B------:R-:W-:-:S04]  /*0540*/  IMAD.MOV.U32 R13, RZ, RZ, R4 ;  /* 0x000000ffff0d7224 */ /* 0x000fc800078e0004 */
[----:B------:R-:W0:Y:S08]  /*0550*/  I2F.U64.RP R7, R12 ;  /* 0x0000000c00077312 */ /* 0x000e300000309000 */
[----:B0-----:R-:W0:Y:S02]  /*0560*/  MUFU.RCP R7, R7 ;  /* 0x0000000700077308 */ /* 0x001e240000001000 */
[----:B0-----:R-:W-:-:S06]  /*0570*/  IADD3 R8, PT, PT, R7, 0x1ffffffe, RZ ;  /* 0x1ffffffe07087810 */ /* 0x001fcc0007ffe0ff */
[----:B------:R-:W0:Y:S02]  /*0580*/  F2I.U64.TRUNC R8, R8 ;  /* 0x0000000800087311 */ /* 0x000e24000020d800 */
[----:B0-----:R-:W-:-:S04]  /*0590*/  IMAD.WIDE.U32 R10, R8, R5, RZ ;  /* 0x00000005080a7225 */ /* 0x001fc800078e00ff */
[----:B------:R-:W-:Y:S01]  /*05a0*/  IMAD R11, R8, R4, R11 ;  /* 0x00000004080b7224 */ /* 0x000fe200078e020b */
[----:B------:R-:W-:-:S03]  /*05b0*/  IADD3 R15, P0, PT, RZ, -R10, RZ ;  /* 0x8000000aff0f7210 */ /* 0x000fc60007f1e0ff */
[----:B------:R-:W-:Y:S02]  /*05c0*/  IMAD R11, R9, R5, R11 ;  /* 0x00000005090b7224 */ /* 0x000fe400078e020b */
[----:B------:R-:W-:-:S04]  /*05d0*/  IMAD.HI.U32 R10, R8, R15, RZ ;  /* 0x0000000f080a7227 */ /* 0x000fc800078e00ff */
[----:B------:R-:W-:Y:S02]  /*05e0*/  IMAD.X R17, RZ, RZ, ~R11, P0 ;  /* 0x000000ffff117224 */ /* 0x000fe400000e0e0b */
[----:B------:R-:W-:Y:S02]  /*05f0*/  IMAD.MOV.U32 R11, RZ, RZ, R8 ;  /* 0x000000ffff0b7224 */ /* 0x000fe400078e0008 */
[-C--:B------:R-:W-:Y:S02]  /*0600*/  IMAD R13, R9, R17.reuse, RZ ;  /* 0x00000011090d7224 */ /* 0x080fe400078e02ff */
[----:B------:R-:W-:-:S04]  /*0610*/  IMAD.WIDE.U32 R10, P0, R8, R17, R10 ;  /* 0x00000011080a7225 */ /* 0x000fc8000780000a */
[----:B------:R-:W-:-:S04]  /*0620*/  IMAD.HI.U32 R7, R9, R17, RZ ;  /* 0x0000001109077227 */ /* 0x000fc800078e00ff */
[----:B------:R-:W-:-:S04]  /*0630*/  IMAD.HI.U32 R10, P1, R9, R15, R10 ;  /* 0x0000000f090a7227 */ /* 0x000fc8000782000a */
[----:B------:R-:W-:Y:S01]  /*0640*/  IMAD.X R7, R7, 0x1, R9, P0 ;  /* 0x0000000107077824 */ /* 0x000fe200000e0609 */
[----:B------:R-:W-:-:S04]  /*0650*/  IADD3 R11, P2, PT, R13, R10, RZ ;  /* 0x0000000a0d0b7210 */ /* 0x000fc80007f5e0ff */
[----:B------:R-:W-:Y:S01]  /*0660*/  IADD3.X R7, PT, PT, RZ, RZ, R7, P2, P1 ;  /* 0x000000ffff077210 */ /* 0x000fe200017e2407 */
[----:B------:R-:W-:-:S04]  /*0670*/  IMAD.WIDE.U32 R8, R11, R5, RZ ;  /* 0x000000050b087225 */ /* 0x000fc800078e00ff */
[----:B------:R-:W-:Y:S01]  /*0680*/  IMAD R10, R11, R4, R9 ;  /* 0x000000040b0a7224 */ /* 0x000fe200078e0209 */
[----:B------:R-:W-:-:S03]  /*0690*/  IADD3 R9, P0, PT, RZ, -R8, RZ ;  /* 0x80000008ff097210 */ /* 0x000fc60007f1e0ff */
[----:B------:R-:W-:Y:S02]  /*06a0*/  IMAD R8, R7, R5, R10 ;  /* 0x0000000507087224 */ /* 0x000fe400078e020a */
[----:B------:R-:W-:-:S03]  /*06b0*/  IMAD.HI.U32 R10, R11, R9, RZ ;  /* 0x000000090b0a7227 */ /* 0x000fc600078e00ff */
[----:B------:R-:W-:-:S05]  /*06c0*/  IADD3.X R8, PT, PT, RZ, ~R8, RZ, P0, !PT ;  /* 0x80000008ff087210 */ /* 0x000fca00007fe4ff */
[----:B------:R-:W-:-:S04]  /*06d0*/  IMAD.WIDE.U32 R10, P0, R11, R8, R10 ;  /* 0x000000080b0a7225 */ /* 0x000fc8000780000a */
[C---:B------:R-:W-:Y:S02]  /*06e0*/  IMAD R12, R7.reuse, R8, RZ ;  /* 0x00000008070c7224 */ /* 0x040fe400078e02ff */
[----:B------:R-:W-:-:S04]  /*06f0*/  IMAD.HI.U32 R11, P1, R7, R9, R10 ;  /* 0x00000009070b7227 */ /* 0x000fc8000782000a */
[----:B------:R-:W-:Y:S01]  /*0700*/  IMAD.HI.U32 R8, R7, R8, RZ ;  /* 0x0000000807087227 */ /* 0x000fe200078e00ff */
[----:B------:R-:W-:-:S03]  /*0710*/  IADD3 R11, P2, PT, R12, R11, RZ ;  /* 0x0000000b0c0b7210 */ /* 0x000fc60007f5e0ff */
[----:B------:R-:W-:Y:S02]  /*0720*/  IMAD.X R7, R8, 0x1, R7, P0 ;  /* 0x0000000108077824 */ /* 0x000fe400000e0607 */
[----:B------:R-:W-:-:S03]  /*0730*/  IMAD.HI.U32 R8, R11, R2, RZ ;  /* 0x000000020b087227 */ /* 0x000fc600078e00ff */
[----:B------:R-:W-:Y:S01]  /*0740*/  IADD3.X R7, PT, PT, RZ, RZ, R7, P2, P1 ;  /* 0x000000ffff077210 */ /* 0x000fe200017e2407 */
[----:B------:R-:W-:Y:S02]  /*0750*/  IMAD.MOV.U32 R9, RZ, RZ, RZ ;  /* 0x000000ffff097224 */ /* 0x000fe400078e00ff */
[----:B------:R-:W-:-:S04]  /*0760*/  IMAD.WIDE.U32 R8, R11, R3, R8 ;  /* 0x000000030b087225 */ /* 0x000fc800078e0008 */
[C---:B------:R-:W-:Y:S02]  /*0770*/  IMAD R11, R7.reuse, R3, RZ ;  /* 0x00000003070b7224 */ /* 0x040fe400078e02ff */
[----:B------:R-:W-:-:S04]  /*0780*/  IMAD.HI.U32 R8, P0, R7, R2, R8 ;  /* 0x0000000207087227 */ /* 0x000fc80007800008 */
[----:B------:R-:W-:Y:S01]  /*0790*/  IMAD.HI.U32 R7, R7, R3, RZ ;  /* 0x0000000307077227 */ /* 0x000fe200078e00ff */
[----:B------:R-:W-:-:S03]  /*07a0*/  IADD3 R11, P1, PT, R11, R8, RZ ;  /* 0x000000080b0b7210 */ /* 0x000fc60007f3e0ff */
[----:B------:R-:W-:Y:S02]  /*07b0*/  IMAD.X R7, RZ, RZ, R7, P0 ;  /* 0x000000ffff077224 */ /* 0x000fe400000e0607 */
[----:B------:R-:W-:-:S03]  /*07c0*/  IMAD.WIDE.U32 R8, R11, R5, RZ ;  /* 0x000000050b087225 */ /* 0x000fc600078e00ff */
[----:B------:R-:W-:Y:S01]  /*07d0*/  IADD3.X R10, PT, PT, RZ, R7, RZ, P1, !PT ;  /* 0x00000007ff0a7210 */ /* 0x000fe20000ffe4ff */
[----:B------:R-:W-:Y:S01]  /*07e0*/  IMAD R11, R11, R4, R9 ;  /* 0x000000040b0b7224 */ /* 0x000fe200078e0209 */
[----:B------:R-:W-:-:S03]  /*07f0*/  IADD3 R8, P1, PT, -R8, R2, RZ ;  /* 0x0000000208087210 */ /* 0x000fc60007f3e1ff */
[-C--:B------:R-:W-:Y:S01]  /*0800*/  IMAD R11, R10, R5.reuse, R11 ;  /* 0x000000050a0b7224 */ /* 0x080fe200078e020b */
[----:B------:R-:W-:-:S03]  /*0810*/  ISETP.GE.U32.AND P0, PT, R8, R5, PT ;  /* 0x000000050800720c */ /* 0x000fc60003f06070 */
[----:B------:R-:W-:Y:S01]  /*0820*/  IMAD.X R11, R3, 0x1, ~R11, P1 ;  /* 0x00000001030b7824 */ /* 0x000fe200008e0e0b */
[----:B------:R-:W-:-:S04]  /*0830*/  IADD3 R10, P1, PT, -R5, R8, RZ ;  /* 0x00000008050a7210 */ /* 0x000fc80007f3e1ff */
[C---:B------:R-:W-:Y:S01]  /*0840*/  ISETP.GE.U32.AND.EX P0, PT, R11.reuse, R4, PT, P0 ;  /* 0x000000040b00720c */ /* 0x040fe20003f06100 */
[----:B------:R-:W-:Y:S01]  /*0850*/  IMAD.X R7, R11, 0x1, ~R4, P1 ;  /* 0x000000010b077824 */ /* 0x000fe200008e0e04 */
[----:B------:R-:W-:Y:S02]  /*0860*/  ISETP.NE.U32.AND P1, PT, R5, RZ, PT ;  /* 0x000000ff0500720c */ /* 0x000fe40003f25070 */
[----:B------:R-:W-:Y:S02]  /*0870*/  SEL R10, R10, R8, P0 ;  /* 0x000000080a0a7207 */ /* 0x000fe40000000000 */
[----:B------:R-:W-:Y:S02]  /*0880*/  SEL R7, R7, R11, P0 ;  /* 0x0000000b07077207 */ /* 0x000fe40000000000 */
[----:B------:R-:W-:Y:S02]  /*0890*/  ISETP.GE.U32.AND P0, PT, R10, R5, PT ;  /* 0x000000050a00720c */ /* 0x000fe40003f06070 */
[----:B------:R-:W-:-:S02]  /*08a0*/  IADD3 R8, P2, PT, -R5, R10, RZ ;  /* 0x0000000a05087210 */ /* 0x000fc40007f5e1ff */
[----:B------:R-:W-:Y:S02]  /*08b0*/  ISETP.GE.U32.AND.EX P0, PT, R7, R4, PT, P0 ;  /* 0x000000040700720c */ /* 0x000fe40003f06100 */
[CC--:B------:R-:W-:Y:S02]  /*08c0*/  IADD3.X R9, PT, PT, ~R4.reuse, R7.reuse, RZ, P2, !PT ;  /* 0x0000000704097210 */ /* 0x0c0fe400017fe5ff */
[----:B------:R-:W-:Y:S02]  /*08d0*/  ISETP.NE.AND.EX P1, PT, R4, RZ, PT, P1 ;  /* 0x000000ff0400720c */ /* 0x000fe40003f25310 */
[----:B------:R-:W-:Y:S01]  /*08e0*/  SEL R9, R9, R7, P0 ;  /* 0x0000000709097207 */ /* 0x000fe20000000000 */
[----:B------:R-:W-:Y:S01]  /*08f0*/  IMAD.MOV.U32 R7, RZ, RZ, 0x0 ;  /* 0x00000000ff077424 */ /* 0x000fe200078e00ff */
[----:B------:R-:W-:Y:S02]  /*0900*/  SEL R8, R8, R10, P0 ;  /* 0x0000000a08087207 */ /* 0x000fe40000000000 */
[----:B------:R-:W-:-:S02]  /*0910*/  SEL R9, R9, 0xffffffff, P1 ;  /* 0xffffffff09097807 */ /* 0x000fc40000800000 */
[----:B------:R-:W-:Y:S01]  /*0920*/  SEL R8, R8, 0xffffffff, P1 ;  /* 0xffffffff08087807 */ /* 0x000fe20000800000 */
[----:B------:R-:W-:Y:S06]  /*0930*/  RET.REL.NODEC R6 `(_Z16checkPrimeKernelPxPbxx) ;  /* 0xfffffff406b07950 */ /* 0x000fec0003c3ffff */
.L_x_6:
[----:B------:R-:W-:-:S00]  /*0940*/  BRA `(.L_x_6) ;  /* 0xfffffffc00fc7947 */ /* 0x000fc0000383ffff */
[----:B------:R-:W-:-:S00]  /*0950*/  NOP ;  /* 0x0000000000007918 */ /* 0x000fc00000000000 */
        /* <DEDUP_REMOVED lines=10> */
.L_x_7:


//--------------------- .nv.shared.reserved.0     --------------------------
	.section	.nv.shared.reserved.0,"aw",@nobits
	.weak		__nv_reservedSMEM_offset_0_alias
	.size		__nv_reservedSMEM_offset_0_alias, 0, 64
	.other		__nv_reservedSMEM_offset_0_alias,@"STO_CUDA_RESERVED_SHARED STV_DEFAULT"
__nv_reservedSMEM_offset_0_alias:
	.zero		0
	.zero		64


//--------------------- .nv.constant0._Z16checkPrimeKernelPxPbxx --------------------------
	.section	.nv.constant0._Z16checkPrimeKernelPxPbxx,"a",@progbits
	.sectionflags	@""
	.align	4
.nv.constant0._Z16checkPrimeKernelPxPbxx:
	.zero		928


//--------------------- SYMBOLS --------------------------

	.type		.nv.reservedSmem.offset0,@object
	.size		.nv.reservedSmem.offset0,0x4
